//
// Generated by NVIDIA NVVM Compiler
//
// Compiler Build ID: CL-36424714
// Cuda compilation tools, release 13.0, V13.0.88
// Based on NVVM 20.0.0
//

.version 9.0
.target sm_100
.address_size 64

	// .globl	signalProcessingKernel
.global .align 4 .b8 __cudart_i2opi_f[24] = {65, 144, 67, 60, 153, 149, 98, 219, 192, 221, 52, 245, 209, 87, 39, 252, 41, 21, 68, 78, 110, 131, 249, 162};

.visible .entry signalProcessingKernel(
	.param .u64 .ptr .align 1 signalProcessingKernel_param_0,
	.param .u64 .ptr .align 1 signalProcessingKernel_param_1,
	.param .u32 signalProcessingKernel_param_2
)
{
	.local .align 4 .b8 	__local_depot0[28];
	.reg .b64 	%SP;
	.reg .b64 	%SPL;
	.reg .pred 	%p<20>;
	.reg .b32 	%r<85>;
	.reg .b32 	%f<73>;
	.reg .b64 	%rd<47>;
	.reg .b64 	%fd<5>;

	mov.u64 	%SPL, __local_depot0;
	ld.param.u64 	%rd16, [signalProcessingKernel_param_0];
	ld.param.u64 	%rd17, [signalProcessingKernel_param_1];
	ld.param.u32 	%r30, [signalProcessingKernel_param_2];
	add.u64 	%rd1, %SPL, 0;
	mov.u32 	%r31, %ctaid.x;
	mov.u32 	%r32, %ntid.x;
	mov.u32 	%r33, %tid.x;
	mad.lo.s32 	%r1, %r31, %r32, %r33;
	setp.ge.s32 	%p1, %r1, %r30;
	@%p1 bra 	$L__BB0_18;
	cvta.to.global.u64 	%rd19, %rd16;
	mul.wide.s32 	%rd20, %r1, 4;
	add.s64 	%rd21, %rd19, %rd20;
	ld.global.f32 	%f1, [%rd21];
	mul.f32 	%f14, %f1, 0f3F22F983;
	cvt.rni.s32.f32 	%r80, %f14;
	cvt.rn.f32.s32 	%f15, %r80;
	fma.rn.f32 	%f16, %f15, 0fBFC90FDA, %f1;
	fma.rn.f32 	%f17, %f15, 0fB3A22168, %f16;
	fma.rn.f32 	%f71, %f15, 0fA7C234C5, %f17;
	abs.f32 	%f3, %f1;
	setp.ltu.f32 	%p2, %f3, 0f47CE4780;
	@%p2 bra 	$L__BB0_9;
	setp.neu.f32 	%p3, %f3, 0f7F800000;
	@%p3 bra 	$L__BB0_4;
	mov.f32 	%f20, 0f00000000;
	mul.rn.f32 	%f71, %f1, %f20;
	mov.b32 	%r80, 0;
	bra.uni 	$L__BB0_9;
$L__BB0_4:
	mov.b32 	%r3, %f1;
	shl.b32 	%r35, %r3, 8;
	or.b32  	%r4, %r35, -2147483648;
	mov.b64 	%rd43, 0;
	mov.b32 	%r77, 0;
	mov.u64 	%rd41, __cudart_i2opi_f;
	mov.u64 	%rd42, %rd1;
$L__BB0_5:
	.pragma "nounroll";
	ld.global.nc.u32 	%r36, [%rd41];
	mad.wide.u32 	%rd24, %r36, %r4, %rd43;
	shr.u64 	%rd43, %rd24, 32;
	st.local.u32 	[%rd42], %rd24;
	add.s32 	%r77, %r77, 1;
	add.s64 	%rd42, %rd42, 4;
	add.s64 	%rd41, %rd41, 4;
	setp.ne.s32 	%p4, %r77, 6;
	@%p4 bra 	$L__BB0_5;
	shr.u32 	%r37, %r3, 23;
	st.local.u32 	[%rd1+24], %rd43;
	and.b32  	%r7, %r37, 31;
	and.b32  	%r38, %r37, 224;
	add.s32 	%r39, %r38, -128;
	shr.u32 	%r40, %r39, 5;
	mul.wide.u32 	%rd25, %r40, 4;
	sub.s64 	%rd8, %rd1, %rd25;
	ld.local.u32 	%r78, [%rd8+24];
	ld.local.u32 	%r79, [%rd8+20];
	setp.eq.s32 	%p5, %r7, 0;
	@%p5 bra 	$L__BB0_8;
	shf.l.wrap.b32 	%r78, %r79, %r78, %r7;
	ld.local.u32 	%r41, [%rd8+16];
	shf.l.wrap.b32 	%r79, %r41, %r79, %r7;
$L__BB0_8:
	shr.u32 	%r42, %r78, 30;
	shf.l.wrap.b32 	%r43, %r79, %r78, 2;
	shl.b32 	%r44, %r79, 2;
	shr.u32 	%r45, %r43, 31;
	add.s32 	%r46, %r45, %r42;
	neg.s32 	%r47, %r46;
	setp.lt.s32 	%p6, %r3, 0;
	selp.b32 	%r80, %r47, %r46, %p6;
	xor.b32  	%r48, %r43, %r3;
	shr.s32 	%r49, %r43, 31;
	xor.b32  	%r50, %r49, %r43;
	xor.b32  	%r51, %r49, %r44;
	cvt.u64.u32 	%rd26, %r50;
	shl.b64 	%rd27, %rd26, 32;
	cvt.u64.u32 	%rd28, %r51;
	or.b64  	%rd29, %rd27, %rd28;
	cvt.rn.f64.s64 	%fd1, %rd29;
	mul.f64 	%fd2, %fd1, 0d3BF921FB54442D19;
	cvt.rn.f32.f64 	%f18, %fd2;
	neg.f32 	%f19, %f18;
	setp.lt.s32 	%p7, %r48, 0;
	selp.f32 	%f71, %f19, %f18, %p7;
$L__BB0_9:
	mul.rn.f32 	%f21, %f71, %f71;
	and.b32  	%r53, %r80, 1;
	setp.eq.b32 	%p8, %r53, 1;
	selp.f32 	%f22, 0f3F800000, %f71, %p8;
	fma.rn.f32 	%f23, %f21, %f22, 0f00000000;
	fma.rn.f32 	%f24, %f21, 0f37CBAC00, 0fBAB607ED;
	selp.f32 	%f25, %f24, 0fB94D4153, %p8;
	selp.f32 	%f26, 0f3D2AAABB, 0f3C0885E4, %p8;
	fma.rn.f32 	%f27, %f25, %f21, %f26;
	selp.f32 	%f28, 0fBEFFFFFF, 0fBE2AAAA8, %p8;
	fma.rn.f32 	%f29, %f27, %f21, %f28;
	fma.rn.f32 	%f30, %f29, %f23, %f22;
	and.b32  	%r54, %r80, 2;
	setp.eq.s32 	%p9, %r54, 0;
	mov.f32 	%f31, 0f00000000;
	sub.f32 	%f32, %f31, %f30;
	selp.f32 	%f7, %f30, %f32, %p9;
	mul.f32 	%f8, %f1, 0f3F000000;
	mul.f32 	%f33, %f8, 0f3F22F983;
	cvt.rni.s32.f32 	%r84, %f33;
	cvt.rn.f32.s32 	%f34, %r84;
	fma.rn.f32 	%f35, %f34, 0fBFC90FDA, %f8;
	fma.rn.f32 	%f36, %f34, 0fB3A22168, %f35;
	fma.rn.f32 	%f72, %f34, 0fA7C234C5, %f36;
	abs.f32 	%f10, %f8;
	setp.ltu.f32 	%p10, %f10, 0f47CE4780;
	@%p10 bra 	$L__BB0_17;
	setp.neu.f32 	%p11, %f10, 0f7F800000;
	@%p11 bra 	$L__BB0_12;
	mov.f32 	%f39, 0f00000000;
	mul.rn.f32 	%f72, %f8, %f39;
	mov.b32 	%r84, 0;
	bra.uni 	$L__BB0_17;
$L__BB0_12:
	mov.b32 	%r17, %f8;
	shl.b32 	%r56, %r17, 8;
	or.b32  	%r18, %r56, -2147483648;
	mov.b64 	%rd46, 0;
	mov.b32 	%r81, 0;
	mov.u64 	%rd44, __cudart_i2opi_f;
	mov.u64 	%rd45, %rd1;
$L__BB0_13:
	.pragma "nounroll";
	ld.global.nc.u32 	%r57, [%rd44];
	mad.wide.u32 	%rd32, %r57, %r18, %rd46;
	shr.u64 	%rd46, %rd32, 32;
	st.local.u32 	[%rd45], %rd32;
	add.s32 	%r81, %r81, 1;
	add.s64 	%rd45, %rd45, 4;
	add.s64 	%rd44, %rd44, 4;
	setp.ne.s32 	%p12, %r81, 6;
	@%p12 bra 	$L__BB0_13;
	shr.u32 	%r58, %r17, 23;
	st.local.u32 	[%rd1+24], %rd46;
	and.b32  	%r21, %r58, 31;
	and.b32  	%r59, %r58, 224;
	add.s32 	%r60, %r59, -128;
	shr.u32 	%r61, %r60, 5;
	mul.wide.u32 	%rd33, %r61, 4;
	sub.s64 	%rd15, %rd1, %rd33;
	ld.local.u32 	%r82, [%rd15+24];
	ld.local.u32 	%r83, [%rd15+20];
	setp.eq.s32 	%p13, %r21, 0;
	@%p13 bra 	$L__BB0_16;
	shf.l.wrap.b32 	%r82, %r83, %r82, %r21;
	ld.local.u32 	%r62, [%rd15+16];
	shf.l.wrap.b32 	%r83, %r62, %r83, %r21;
$L__BB0_16:
	shr.u32 	%r63, %r82, 30;
	shf.l.wrap.b32 	%r64, %r83, %r82, 2;
	shl.b32 	%r65, %r83, 2;
	shr.u32 	%r66, %r64, 31;
	add.s32 	%r67, %r66, %r63;
	neg.s32 	%r68, %r67;
	setp.lt.s32 	%p14, %r17, 0;
	selp.b32 	%r84, %r68, %r67, %p14;
	xor.b32  	%r69, %r64, %r17;
	shr.s32 	%r70, %r64, 31;
	xor.b32  	%r71, %r70, %r64;
	xor.b32  	%r72, %r70, %r65;
	cvt.u64.u32 	%rd34, %r71;
	shl.b64 	%rd35, %rd34, 32;
	cvt.u64.u32 	%rd36, %r72;
	or.b64  	%rd37, %rd35, %rd36;
	cvt.rn.f64.s64 	%fd3, %rd37;
	mul.f64 	%fd4, %fd3, 0d3BF921FB54442D19;
	cvt.rn.f32.f64 	%f37, %fd4;
	neg.f32 	%f38, %f37;
	setp.lt.s32 	%p15, %r69, 0;
	selp.f32 	%f72, %f38, %f37, %p15;
$L__BB0_17:
	add.s32 	%r74, %r84, 1;
	mul.rn.f32 	%f40, %f72, %f72;
	and.b32  	%r75, %r84, 1;
	setp.eq.b32 	%p16, %r75, 1;
	selp.f32 	%f41, %f72, 0f3F800000, %p16;
	fma.rn.f32 	%f42, %f40, %f41, 0f00000000;
	fma.rn.f32 	%f43, %f40, 0f37CBAC00, 0fBAB607ED;
	selp.f32 	%f44, 0fB94D4153, %f43, %p16;
	selp.f32 	%f45, 0f3C0885E4, 0f3D2AAABB, %p16;
	fma.rn.f32 	%f46, %f44, %f40, %f45;
	selp.f32 	%f47, 0fBE2AAAA8, 0fBEFFFFFF, %p16;
	fma.rn.f32 	%f48, %f46, %f40, %f47;
	fma.rn.f32 	%f49, %f48, %f42, %f41;
	and.b32  	%r76, %r74, 2;
	setp.eq.s32 	%p17, %r76, 0;
	mov.f32 	%f50, 0f00000000;
	sub.f32 	%f51, %f50, %f49;
	selp.f32 	%f52, %f49, %f51, %p17;
	mul.f32 	%f53, %f1, 0f3DCCCCCD;
	abs.f32 	%f54, %f53;
	mul.f32 	%f55, %f54, 0f4038AA3B;
	ex2.approx.ftz.f32 	%f56, %f55;
	add.f32 	%f57, %f56, 0f3F800000;
	rcp.approx.ftz.f32 	%f58, %f57;
	fma.rn.f32 	%f59, %f58, 0fC0000000, 0f3F800000;
	setp.ge.f32 	%p18, %f54, 0f41102CB4;
	selp.f32 	%f60, 0f3F800000, %f59, %p18;
	copysign.f32 	%f61, %f53, %f60;
	mul.f32 	%f62, %f53, %f53;
	fma.rn.f32 	%f63, %f62, 0f3C80F082, 0fBD563CAE;
	fma.rn.f32 	%f64, %f63, %f62, 0f3E085941;
	fma.rn.f32 	%f65, %f64, %f62, 0fBEAAA9ED;
	fma.rn.f32 	%f66, %f65, %f62, 0f00000000;
	fma.rn.f32 	%f67, %f66, %f53, %f53;
	setp.ge.f32 	%p19, %f54, 0f3F19999A;
	selp.f32 	%f68, %f61, %f67, %p19;
	mul.f32 	%f69, %f68, 0f3F4CCCCD;
	fma.rn.f32 	%f70, %f7, %f52, %f69;
	cvta.to.global.u64 	%rd38, %rd17;
	add.s64 	%rd40, %rd38, %rd20;
	st.global.f32 	[%rd40], %f70;
$L__BB0_18:
	ret;

}
	// .globl	threatDetectionKernel
.visible .entry threatDetectionKernel(
	.param .u64 .ptr .align 1 threatDetectionKernel_param_0,
	.param .u64 .ptr .align 1 threatDetectionKernel_param_1,
	.param .u32 threatDetectionKernel_param_2,
	.param .u32 threatDetectionKernel_param_3
)
{
	.reg .pred 	%p<4>;
	.reg .b32 	%r<6>;
	.reg .b32 	%f<6>;
	.reg .b64 	%rd<9>;

	ld.param.u64 	%rd1, [threatDetectionKernel_param_0];
	ld.param.u64 	%rd2, [threatDetectionKernel_param_1];
	ld.param.u32 	%r3, [threatDetectionKernel_param_2];
	ld.param.u32 	%r4, [threatDetectionKernel_param_3];
	mov.u32 	%r1, %ctaid.x;
	mov.u32 	%r2, %tid.x;
	setp.ge.s32 	%p1, %r1, %r4;
	setp.ge.s32 	%p2, %r2, %r3;
	or.pred  	%p3, %p2, %p1;
	@%p3 bra 	$L__BB1_2;
	cvta.to.global.u64 	%rd3, %rd1;
	cvta.to.global.u64 	%rd4, %rd2;
	mad.lo.s32 	%r5, %r3, %r1, %r2;
	cvt.rn.f32.u32 	%f1, %r2;
	fma.rn.f32 	%f2, %f1, 0fBDCCCCCD, 0f3F800000;
	mul.wide.u32 	%rd5, %r1, 4;
	add.s64 	%rd6, %rd4, %rd5;
	mul.wide.u32 	%rd7, %r5, 4;
	add.s64 	%rd8, %rd3, %rd7;
	ld.global.f32 	%f3, [%rd8];
	mul.f32 	%f4, %f2, %f3;
	atom.global.add.f32 	%f5, [%rd6], %f4;
$L__BB1_2:
	ret;

}


// ===== COMPILED SASS (sm_100) =====

	.target	sm_100

	.elftype	@"ET_EXEC"


//--------------------- .note.nv.tkinfo           --------------------------
	.section	.note.nv.tkinfo,"",@"SHT_NOTE"
	.sectionflags	@"SHF_NOTE_NV_TKINFO"
	.tkinfo
        /*0018*/ 	.word	0x00000002
        /*0030*/ 	.string	""
        /*0030*/ 	.string	"ptxas"
        /*0030*/ 	.string	"Cuda compilation tools, release 13.0, V13.0.88"
        /*0030*/ 	.string	"Build cuda_13.0.r13.0/compiler.36424714_0"
        /*0030*/ 	.string	"-arch sm_100 -m 64 "



//--------------------- .note.nv.cuinfo           --------------------------
	.section	.note.nv.cuinfo,"",@"SHT_NOTE"
	.sectionflags	@"SHF_NOTE_NV_CUINFO"
        /*0018*/ 	.short	0x0002
        /*001a*/ 	.short	0x0064
        /*001c*/ 	.short	0x0082
	.zero		2


//--------------------- .nv.info                  --------------------------
	.section	.nv.info,"",@"SHT_CUDA_INFO"
	.align	4


	//----- nvinfo : EIATTR_REGCOUNT
	.align		4
        /*0000*/ 	.byte	0x04, 0x2f
        /*0002*/ 	.short	(.L_2 - .L_1)
	.align		4
.L_1:
        /*0004*/ 	.word	index@(signalProcessingKernel)
        /*0008*/ 	.word	0x00000015


	//----- nvinfo : EIATTR_FRAME_SIZE
	.align		4
.L_2:
        /*000c*/ 	.byte	0x04, 0x11
        /*000e*/ 	.short	(.L_4 - .L_3)
	.align		4
.L_3:
        /*0010*/ 	.word	index@(signalProcessingKernel)
        /*0014*/ 	.word	0x00000000


	//----- nvinfo : EIATTR_REGCOUNT
	.align		4
.L_4:
        /*0018*/ 	.byte	0x04, 0x2f
        /*001a*/ 	.short	(.L_6 - .L_5)
	.align		4
.L_5:
        /*001c*/ 	.word	index@(threatDetectionKernel)
        /*0020*/ 	.word	0x0000000c


	//----- nvinfo : EIATTR_FRAME_SIZE
	.align		4
.L_6:
        /*0024*/ 	.byte	0x04, 0x11
        /*0026*/ 	.short	(.L_8 - .L_7)
	.align		4
.L_7:
        /*0028*/ 	.word	index@(threatDetectionKernel)
        /*002c*/ 	.word	0x00000000


	//----- nvinfo : EIATTR_MIN_STACK_SIZE
	.align		4
.L_8:
        /*0030*/ 	.byte	0x04, 0x12
        /*0032*/ 	.short	(.L_10 - .L_9)
	.align		4
.L_9:
        /*0034*/ 	.word	index@(threatDetectionKernel)
        /*0038*/ 	.word	0x00000000


	//----- nvinfo : EIATTR_MIN_STACK_SIZE
	.align		4
.L_10:
        /*003c*/ 	.byte	0x04, 0x12
        /*003e*/ 	.short	(.L_12 - .L_11)
	.align		4
.L_11:
        /*0040*/ 	.word	index@(signalProcessingKernel)
        /*0044*/ 	.word	0x00000000
.L_12:


//--------------------- .nv.compat                --------------------------
	.section	.nv.compat,"",@"SHT_CUDA_COMPAT_INFO"
	.align	4
        /*0000*/ 	.byte	0x02, 0x09, 0x00, 0x00, 0x02, 0x02, 0x01, 0x00, 0x02, 0x05, 0x05, 0x00, 0x03, 0x07, 0x01, 0x01
        /*0010*/ 	.byte	0x02, 0x03, 0x00, 0x00, 0x02, 0x06, 0x01, 0x00, 0x04, 0x0b, 0x08, 0x00, 0x01, 0x00, 0x00, 0x00
        /*0020*/ 	.byte	0x00, 0x00, 0x00, 0x00


//--------------------- .nv.info.threatDetectionKernel --------------------------
	.section	.nv.info.threatDetectionKernel,"",@"SHT_CUDA_INFO"
	.sectionflags	@""
	.align	4


	//----- nvinfo : EIATTR_CUDA_API_VERSION
	.align		4
        /*0000*/ 	.byte	0x04, 0x37
        /*0002*/ 	.short	(.L_14 - .L_13)
.L_13:
        /*0004*/ 	.word	0x00000082


	//----- nvinfo : EIATTR_KPARAM_INFO
	.align		4
.L_14:
        /*0008*/ 	.byte	0x04, 0x17
        /*000a*/ 	.short	(.L_16 - .L_15)
.L_15:
        /*000c*/ 	.word	0x00000000
        /*0010*/ 	.short	0x0003
        /*0012*/ 	.short	0x0014
        /*0014*/ 	.byte	0x00, 0xf0, 0x11, 0x00


	//----- nvinfo : EIATTR_KPARAM_INFO
	.align		4
.L_16:
        /*0018*/ 	.byte	0x04, 0x17
        /*001a*/ 	.short	(.L_18 - .L_17)
.L_17:
        /*001c*/ 	.word	0x00000000
        /*0020*/ 	.short	0x0002
        /*0022*/ 	.short	0x0010
        /*0024*/ 	.byte	0x00, 0xf0, 0x11, 0x00


	//----- nvinfo : EIATTR_KPARAM_INFO
	.align		4
.L_18:
        /*0028*/ 	.byte	0x04, 0x17
        /*002a*/ 	.short	(.L_20 - .L_19)
.L_19:
        /*002c*/ 	.word	0x00000000
        /*0030*/ 	.short	0x0001
        /*0032*/ 	.short	0x0008
        /*0034*/ 	.byte	0x00, 0xf5, 0x21, 0x00


	//----- nvinfo : EIATTR_KPARAM_INFO
	.align		4
.L_20:
        /*0038*/ 	.byte	0x04, 0x17
        /*003a*/ 	.short	(.L_22 - .L_21)
.L_21:
        /*003c*/ 	.word	0x00000000
        /*0040*/ 	.short	0x0000
        /*0042*/ 	.short	0x0000
        /*0044*/ 	.byte	0x00, 0xf5, 0x21, 0x00


	//----- nvinfo : EIATTR_SPARSE_MMA_MASK
	.align		4
.L_22:
        /*0048*/ 	.byte	0x03, 0x50
        /*004a*/ 	.short	0x0000


	//----- nvinfo : EIATTR_MAXREG_COUNT
	.align		4
        /*004c*/ 	.byte	0x03, 0x1b
        /*004e*/ 	.short	0x00ff


	//----- nvinfo : EIATTR_MERCURY_ISA_VERSION
	.align		4
        /*0050*/ 	.byte	0x03, 0x5f
        /*0052*/ 	.short	0x0101


	//----- nvinfo : EIATTR_VRC_CTA_INIT_COUNT
	.align		4
        /*0054*/ 	.byte	0x02, 0x4a
	.zero		1
	.zero		1


	//----- nvinfo : EIATTR_EXIT_INSTR_OFFSETS
	.align		4
        /*0058*/ 	.byte	0x04, 0x1c
        /*005a*/ 	.short	(.L_24 - .L_23)


	//   ....[0]....
.L_23:
        /*005c*/ 	.word	0x00000060


	//   ....[1]....
        /*0060*/ 	.word	0x00000130


	//----- nvinfo : EIATTR_CBANK_PARAM_SIZE
	.align		4
.L_24:
        /*0064*/ 	.byte	0x03, 0x19
        /*0066*/ 	.short	0x0018


	//----- nvinfo : EIATTR_PARAM_CBANK
	.align		4
        /*0068*/ 	.byte	0x04, 0x0a
        /*006a*/ 	.short	(.L_26 - .L_25)
	.align		4
.L_25:
        /*006c*/ 	.word	index@(.nv.constant0.threatDetectionKernel)
        /*0070*/ 	.short	0x0380
        /*0072*/ 	.short	0x0018


	//----- nvinfo : EIATTR_SW_WAR
	.align		4
.L_26:
        /*0074*/ 	.byte	0x04, 0x36
        /*0076*/ 	.short	(.L_28 - .L_27)
.L_27:
        /*0078*/ 	.word	0x00000008
.L_28:


//--------------------- .nv.info.signalProcessingKernel --------------------------
	.section	.nv.info.signalProcessingKernel,"",@"SHT_CUDA_INFO"
	.sectionflags	@""
	.align	4


	//----- nvinfo : EIATTR_CUDA_API_VERSION
	.align		4
        /*0000*/ 	.byte	0x04, 0x37
        /*0002*/ 	.short	(.L_30 - .L_29)
.L_29:
        /*0004*/ 	.word	0x00000082


	//----- nvinfo : EIATTR_KPARAM_INFO
	.align		4
.L_30:
        /*0008*/ 	.byte	0x04, 0x17
        /*000a*/ 	.short	(.L_32 - .L_31)
.L_31:
        /*000c*/ 	.word	0x00000000
        /*0010*/ 	.short	0x0002
        /*0012*/ 	.short	0x0010
        /*0014*/ 	.byte	0x00, 0xf0, 0x11, 0x00


	//----- nvinfo : EIATTR_KPARAM_INFO
	.align		4
.L_32:
        /*0018*/ 	.byte	0x04, 0x17
        /*001a*/ 	.short	(.L_34 - .L_33)
.L_33:
        /*001c*/ 	.word	0x00000000
        /*0020*/ 	.short	0x0001
        /*0022*/ 	.short	0x0008
        /*0024*/ 	.byte	0x00, 0xf5, 0x21, 0x00


	//----- nvinfo : EIATTR_KPARAM_INFO
	.align		4
.L_34:
        /*0028*/ 	.byte	0x04, 0x17
        /*002a*/ 	.short	(.L_36 - .L_35)
.L_35:
        /*002c*/ 	.word	0x00000000
        /*0030*/ 	.short	0x0000
        /*0032*/ 	.short	0x0000
        /*0034*/ 	.byte	0x00, 0xf5, 0x21, 0x00


	//----- nvinfo : EIATTR_SPARSE_MMA_MASK
	.align		4
.L_36:
        /*0038*/ 	.byte	0x03, 0x50
        /*003a*/ 	.short	0x0000


	//----- nvinfo : EIATTR_MAXREG_COUNT
	.align		4
        /*003c*/ 	.byte	0x03, 0x1b
        /*003e*/ 	.short	0x00ff


	//----- nvinfo : EIATTR_MERCURY_ISA_VERSION
	.align		4
        /*0040*/ 	.byte	0x03, 0x5f
        /*0042*/ 	.short	0x0101


	//----- nvinfo : EIATTR_VRC_CTA_INIT_COUNT
	.align		4
        /*0044*/ 	.byte	0x02, 0x4a
	.zero		1
	.zero		1


	//----- nvinfo : EIATTR_EXIT_INSTR_OFFSETS
	.align		4
        /*0048*/ 	.byte	0x04, 0x1c
        /*004a*/ 	.short	(.L_38 - .L_37)


	//   ....[0]....
.L_37:
        /*004c*/ 	.word	0x00000070


	//   ....[1]....
        /*0050*/ 	.word	0x00001170


	//----- nvinfo : EIATTR_CRS_STACK_SIZE
	.align		4
.L_38:
        /*0054*/ 	.byte	0x04, 0x1e
        /*0056*/ 	.short	(.L_40 - .L_39)
.L_39:
        /*0058*/ 	.word	0x00000000


	//----- nvinfo : EIATTR_CBANK_PARAM_SIZE
	.align		4
.L_40:
        /*005c*/ 	.byte	0x03, 0x19
        /*005e*/ 	.short	0x0014


	//----- nvinfo : EIATTR_PARAM_CBANK
	.align		4
        /*0060*/ 	.byte	0x04, 0x0a
        /*0062*/ 	.short	(.L_42 - .L_41)
	.align		4
.L_41:
        /*0064*/ 	.word	index@(.nv.constant0.signalProcessingKernel)
        /*0068*/ 	.short	0x0380
        /*006a*/ 	.short	0x0014


	//----- nvinfo : EIATTR_SW_WAR
	.align		4
.L_42:
        /*006c*/ 	.byte	0x04, 0x36
        /*006e*/ 	.short	(.L_44 - .L_43)
.L_43:
        /*0070*/ 	.word	0x00000008
.L_44:


//--------------------- .nv.callgraph             --------------------------
	.section	.nv.callgraph,"",@"SHT_CUDA_CALLGRAPH"
	.align	4
	.sectionentsize	8
	.align		4
        /*0000*/ 	.word	0x00000000
	.align		4
        /*0004*/ 	.word	0xffffffff
	.align		4
        /*0008*/ 	.word	0x00000000
	.align		4
        /*000c*/ 	.word	0xfffffffe
	.align		4
        /*0010*/ 	.word	0x00000000
	.align		4
        /*0014*/ 	.word	0xfffffffd
	.align		4
        /*0018*/ 	.word	0x00000000
	.align		4
        /*001c*/ 	.word	0xfffffffc


//--------------------- .nv.constant4             --------------------------
	.section	.nv.constant4,"a",@progbits
	.align	8
	.align		8
.nv.constant4:
        /*0000*/ 	.dword	__cudart_i2opi_f


//--------------------- .text.threatDetectionKernel --------------------------
	.section	.text.threatDetectionKernel,"ax",@progbits
	.align	128
        .global         threatDetectionKernel
        .type           threatDetectionKernel,@function
        .size           threatDetectionKernel,(.L_x_12 - threatDetectionKernel)
        .other          threatDetectionKernel,@"STO_CUDA_ENTRY STV_DEFAULT"
threatDetectionKernel:
.text.threatDetectionKernel:
[----:B------:R-:W-:Y:S01]  /*0000*/  LDC R1, c[0x0][0x37c] ;  /* 0x0000df00ff017b82 */ /* 0x000fe20000000800 */
[----:B------:R-:W0:Y:S01]  /*0010*/  S2R R7, SR_CTAID.X ;  /* 0x0000000000077919 */ /* 0x000e220000002500 */
[----:B------:R-:W0:Y:S01]  /*0020*/  LDCU.64 UR6, c[0x0][0x390] ;  /* 0x00007200ff0677ac */ /* 0x000e220008000a00 */
[----:B------:R-:W1:Y:S01]  /*0030*/  S2R R0, SR_TID.X ;  /* 0x0000000000007919 */ /* 0x000e620000002100 */
[----:B0-----:R-:W-:-:S04]  /*0040*/  ISETP.GE.AND P0, PT, R7, UR7, PT ;  /* 0x0000000707007c0c */ /* 0x001fc8000bf06270 */
[----:B-1----:R-:W-:-:S13]  /*0050*/  ISETP.GE.OR P0, PT, R0, UR6, P0 ;  /* 0x0000000600007c0c */ /* 0x002fda0008706670 */
[----:B------:R-:W-:Y:S05]  /*0060*/  @P0 EXIT ;  /* 0x000000000000094d */ /* 0x000fea0003800000 */
[----:B------:R-:W0:Y:S01]  /*0070*/  LDC.64 R4, c[0x0][0x380] ;  /* 0x0000e000ff047b82 */ /* 0x000e220000000a00 */
[----:B------:R-:W1:Y:S01]  /*0080*/  LDCU.64 UR4, c[0x0][0x358] ;  /* 0x00006b00ff0477ac */ /* 0x000e620008000a00 */
[----:B------:R-:W-:-:S04]  /*0090*/  IMAD R3, R7, UR6, R0 ;  /* 0x0000000607037c24 */ /* 0x000fc8000f8e0200 */
[----:B0-----:R-:W-:Y:S02]  /*00a0*/  IMAD.WIDE.U32 R4, R3, 0x4, R4 ;  /* 0x0000000403047825 */ /* 0x001fe400078e0004 */
[----:B------:R-:W0:Y:S04]  /*00b0*/  LDC.64 R2, c[0x0][0x388] ;  /* 0x0000e200ff027b82 */ /* 0x000e280000000a00 */
[----:B-1----:R-:W2:Y:S01]  /*00c0*/  LDG.E R5, desc[UR4][R4.64] ;  /* 0x0000000404057981 */ /* 0x002ea2000c1e1900 */
[----:B------:R-:W-:Y:S01]  /*00d0*/  HFMA2 R9, -RZ, RZ, 1.44921875, -19.203125 ;  /* 0x3dcccccdff097431 */ /* 0x000fe200000001ff */
[----:B------:R-:W-:-:S05]  /*00e0*/  I2FP.F32.U32 R0, R0 ;  /* 0x0000000000007245 */ /* 0x000fca0000201000 */
[----:B------:R-:W-:Y:S01]  /*00f0*/  FFMA R0, R0, -R9, 1 ;  /* 0x3f80000000007423 */ /* 0x000fe20000000809 */
[----:B0-----:R-:W-:-:S04]  /*0100*/  IMAD.WIDE.U32 R2, R7, 0x4, R2 ;  /* 0x0000000407027825 */ /* 0x001fc800078e0002 */
[----:B--2---:R-:W-:-:S05]  /*0110*/  FMUL R7, R0, R5 ;  /* 0x0000000500077220 */ /* 0x004fca0000400000 */
[----:B------:R-:W-:Y:S01]  /*0120*/  REDG.E.ADD.F32.FTZ.RN.STRONG.GPU desc[UR4][R2.64], R7 ;  /* 0x00000007020079a6 */ /* 0x000fe2000c12f304 */
[----:B------:R-:W-:Y:S05]  /*0130*/  EXIT ;  /* 0x000000000000794d */ /* 0x000fea0003800000 */
.L_x_0:
[----:B------:R-:W-:-:S00]  /*0140*/  BRA `(.L_x_0) ;  /* 0xfffffffc00fc7947 */ /* 0x000fc0000383ffff */
[----:B------:R-:W-:-:S00]  /*0150*/  NOP ;  /* 0x0000000000007918 */ /* 0x000fc00000000000 */
        /* <DEDUP_REMOVED lines=10> */
.L_x_12:


//--------------------- .text.signalProcessingKernel --------------------------
	.section	.text.signalProcessingKernel,"ax",@progbits
	.align	128
        .global         signalProcessingKernel
        .type           signalProcessingKernel,@function
        .size           signalProcessingKernel,(.L_x_13 - signalProcessingKernel)
        .other          signalProcessingKernel,@"STO_CUDA_ENTRY STV_DEFAULT"
signalProcessingKernel:
.text.signalProcessingKernel:
[----:B------:R-:W-:Y:S01]  /*0000*/  LDC R1, c[0x0][0x37c] ;  /* 0x0000df00ff017b82 */ /* 0x000fe20000000800 */
[----:B------:R-:W0:Y:S07]  /*0010*/  S2R R0, SR_TID.X ;  /* 0x0000000000007919 */ /* 0x000e2e0000002100 */
[----:B------:R-:W0:Y:S01]  /*0020*/  S2UR UR4, SR_CTAID.X ;  /* 0x00000000000479c3 */ /* 0x000e220000002500 */
[----:B------:R-:W1:Y:S07]  /*0030*/  LDCU UR5, c[0x0][0x390] ;  /* 0x00007200ff0577ac */ /* 0x000e6e0008000800 */
[----:B------:R-:W0:Y:S02]  /*0040*/  LDC R3, c[0x0][0x360] ;  /* 0x0000d800ff037b82 */ /* 0x000e240000000800 */
[----:B0-----:R-:W-:-:S05]  /*0050*/  IMAD R3, R3, UR4, R0 ;  /* 0x0000000403037c24 */ /* 0x001fca000f8e0200 */
[----:B-1----:R-:W-:-:S13]  /*0060*/  ISETP.GE.AND P0, PT, R3, UR5, PT ;  /* 0x0000000503007c0c */ /* 0x002fda000bf06270 */
[----:B------:R-:W-:Y:S05]  /*0070*/  @P0 EXIT ;  /* 0x000000000000094d */ /* 0x000fea0003800000 */
[----:B------:R-:W0:Y:S01]  /*0080*/  LDC.64 R4, c[0x0][0x380] ;  /* 0x0000e000ff047b82 */ /* 0x000e220000000a00 */
[----:B------:R-:W1:Y:S01]  /*0090*/  LDCU.64 UR6, c[0x0][0x358] ;  /* 0x00006b00ff0677ac */ /* 0x000e620008000a00 */
[----:B0-----:R-:W-:-:S05]  /*00a0*/  IMAD.WIDE R4, R3, 0x4, R4 ;  /* 0x0000000403047825 */ /* 0x001fca00078e0204 */
[----:B-1----:R-:W2:Y:S01]  /*00b0*/  LDG.E R2, desc[UR6][R4.64] ;  /* 0x0000000604027981 */ /* 0x002ea2000c1e1900 */
[----:B------:R-:W-:Y:S01]  /*00c0*/  BSSY.RECONVERGENT B0, `(.L_x_1) ;  /* 0x0000067000007945 */ /* 0x000fe20003800200 */
[C---:B--2---:R-:W-:Y:S01]  /*00d0*/  FMUL R0, R2.reuse, 0.63661974668502807617 ;  /* 0x3f22f98302007820 */ /* 0x044fe20000400000 */
[----:B------:R-:W-:-:S05]  /*00e0*/  FSETP.GE.AND P0, PT, |R2|, 105615, PT ;  /* 0x47ce47800200780b */ /* 0x000fca0003f06200 */
[----:B------:R-:W0:Y:S02]  /*00f0*/  F2I.NTZ R0, R0 ;  /* 0x0000000000007305 */ /* 0x000e240000203100 */
[----:B0-----:R-:W-:-:S05]  /*0100*/  I2FP.F32.S32 R7, R0 ;  /* 0x0000000000077245 */ /* 0x001fca0000201400 */
[----:B------:R-:W-:-:S04]  /*0110*/  FFMA R6, R7, -1.5707962512969970703, R2 ;  /* 0xbfc90fda07067823 */ /* 0x000fc80000000002 */
[----:B------:R-:W-:-:S04]  /*0120*/  FFMA R6, R7, -7.5497894158615963534e-08, R6 ;  /* 0xb3a2216807067823 */ /* 0x000fc80000000006 */
[----:B------:R-:W-:Y:S01]  /*0130*/  FFMA R9, R7, -5.3903029534742383927e-15, R6 ;  /* 0xa7c234c507097823 */ /* 0x000fe20000000006 */
[----:B------:R-:W-:Y:S06]  /*0140*/  @!P0 BRA `(.L_x_2) ;  /* 0x0000000400788947 */ /* 0x000fec0003800000 */
[----:B------:R-:W-:-:S13]  /*0150*/  FSETP.NEU.AND P0, PT, |R2|, +INF , PT ;  /* 0x7f8000000200780b */ /* 0x000fda0003f0d200 */
[----:B------:R-:W-:Y:S01]  /*0160*/  @!P0 FMUL R9, RZ, R2 ;  /* 0x00000002ff098220 */ /* 0x000fe20000400000 */
[----:B------:R-:W-:Y:S01]  /*0170*/  @!P0 IMAD.MOV.U32 R0, RZ, RZ, RZ ;  /* 0x000000ffff008224 */ /* 0x000fe200078e00ff */
[----:B------:R-:W-:Y:S06]  /*0180*/  @!P0 BRA `(.L_x_2) ;  /* 0x0000000400688947 */ /* 0x000fec0003800000 */
[----:B------:R-:W-:Y:S01]  /*0190*/  IMAD.SHL.U32 R0, R2, 0x100, RZ ;  /* 0x0000010002007824 */ /* 0x000fe200078e00ff */
[----:B------:R-:W-:Y:S01]  /*01a0*/  CS2R R10, SRZ ;  /* 0x00000000000a7805 */ /* 0x000fe2000001ff00 */
[----:B------:R-:W0:Y:S03]  /*01b0*/  LDCU.64 UR8, c[0x4][URZ] ;  /* 0x01000000ff0877ac */ /* 0x000e260008000a00 */
[----:B------:R-:W-:Y:S01]  /*01c0*/  LOP3.LUT R0, R0, 0x80000000, RZ, 0xfc, !PT ;  /* 0x8000000000007812 */ /* 0x000fe200078efcff */
[----:B------:R-:W-:Y:S01]  /*01d0*/  UMOV UR5, URZ ;  /* 0x000000ff00057c82 */ /* 0x000fe20008000000 */
[----:B------:R-:W-:-:S05]  /*01e0*/  UMOV UR4, URZ ;  /* 0x000000ff00047c82 */ /* 0x000fca0008000000 */
.L_x_3:
[----:B0-----:R-:W-:Y:S02]  /*01f0*/  IMAD.U32 R8, RZ, RZ, UR8 ;  /* 0x00000008ff087e24 */ /* 0x001fe4000f8e00ff */
[----:B------:R-:W-:-:S05]  /*0200*/  IMAD.U32 R9, RZ, RZ, UR9 ;  /* 0x00000009ff097e24 */ /* 0x000fca000f8e00ff */
[----:B------:R-:W2:Y:S01]  /*0210*/  LDG.E.CONSTANT R7, desc[UR6][R8.64] ;  /* 0x0000000608077981 */ /* 0x000ea2000c1e9900 */
[----:B------:R-:W-:Y:S01]  /*0220*/  UIADD3 UR4, UPT, UPT, UR4, 0x1, URZ ;  /* 0x0000000104047890 */ /* 0x000fe2000fffe0ff */
[C---:B------:R-:W-:Y:S01]  /*0230*/  ISETP.EQ.AND P0, PT, R10.reuse, RZ, PT ;  /* 0x000000ff0a00720c */ /* 0x040fe20003f02270 */
[----:B------:R-:W-:Y:S01]  /*0240*/  UIADD3 UR8, UP1, UPT, UR8, 0x4, URZ ;  /* 0x0000000408087890 */ /* 0x000fe2000ff3e0ff */
[C---:B------:R-:W-:Y:S01]  /*0250*/  ISETP.EQ.AND P1, PT, R10.reuse, 0x4, PT ;  /* 0x000000040a00780c */ /* 0x040fe20003f22270 */
[----:B------:R-:W-:Y:S01]  /*0260*/  UISETP.NE.AND UP0, UPT, UR4, 0x6, UPT ;  /* 0x000000060400788c */ /* 0x000fe2000bf05270 */
[C---:B------:R-:W-:Y:S01]  /*0270*/  ISETP.EQ.AND P2, PT, R10.reuse, 0x8, PT ;  /* 0x000000080a00780c */ /* 0x040fe20003f42270 */
[----:B------:R-:W-:Y:S01]  /*0280*/  UIADD3.X UR9, UPT, UPT, URZ, UR9, URZ, UP1, !UPT ;  /* 0x00000009ff097290 */ /* 0x000fe20008ffe4ff */
[C---:B------:R-:W-:Y:S02]  /*0290*/  ISETP.EQ.AND P3, PT, R10.reuse, 0xc, PT ;  /* 0x0000000c0a00780c */ /* 0x040fe40003f62270 */
[----:B------:R-:W-:-:S02]  /*02a0*/  ISETP.EQ.AND P4, PT, R10, 0x10, PT ;  /* 0x000000100a00780c */ /* 0x000fc40003f82270 */
[C---:B------:R-:W-:Y:S02]  /*02b0*/  ISETP.EQ.AND P5, PT, R10.reuse, 0x14, PT ;  /* 0x000000140a00780c */ /* 0x040fe40003fa2270 */
[----:B------:R-:W-:Y:S01]  /*02c0*/  IADD3 R10, PT, PT, R10, 0x4, RZ ;  /* 0x000000040a0a7810 */ /* 0x000fe20007ffe0ff */
[----:B--2---:R-:W-:-:S03]  /*02d0*/  IMAD.WIDE.U32 R6, R7, R0, RZ ;  /* 0x0000000007067225 */ /* 0x004fc600078e00ff */
[----:B------:R-:W-:-:S04]  /*02e0*/  IADD3 R4, P6, PT, R6, R11, RZ ;  /* 0x0000000b06047210 */ /* 0x000fc80007fde0ff */
[----:B------:R-:W-:Y:S01]  /*02f0*/  IADD3.X R11, PT, PT, R7, UR5, RZ, P6, !PT ;  /* 0x00000005070b7c10 */ /* 0x000fe2000b7fe4ff */
[--C-:B------:R-:W-:Y:S01]  /*0300*/  @P0 IMAD.MOV.U32 R5, RZ, RZ, R4.reuse ;  /* 0x000000ffff050224 */ /* 0x100fe200078e0004 */
[----:B------:R-:W-:Y:S01]  /*0310*/  @P1 MOV R12, R4 ;  /* 0x00000004000c1202 */ /* 0x000fe20000000f00 */
[--C-:B------:R-:W-:Y:S02]  /*0320*/  @P2 IMAD.MOV.U32 R13, RZ, RZ, R4.reuse ;  /* 0x000000ffff0d2224 */ /* 0x100fe400078e0004 */
[--C-:B------:R-:W-:Y:S02]  /*0330*/  @P3 IMAD.MOV.U32 R14, RZ, RZ, R4.reuse ;  /* 0x000000ffff0e3224 */ /* 0x100fe400078e0004 */
[--C-:B------:R-:W-:Y:S02]  /*0340*/  @P4 IMAD.MOV.U32 R15, RZ, RZ, R4.reuse ;  /* 0x000000ffff0f4224 */ /* 0x100fe400078e0004 */
[----:B------:R-:W-:Y:S01]  /*0350*/  @P5 IMAD.MOV.U32 R16, RZ, RZ, R4 ;  /* 0x000000ffff105224 */ /* 0x000fe200078e0004 */
[----:B------:R-:W-:Y:S06]  /*0360*/  BRA.U UP0, `(.L_x_3) ;  /* 0xfffffffd00a07547 */ /* 0x000fec000b83ffff */
[----:B------:R-:W-:Y:S01]  /*0370*/  SHF.R.U32.HI R0, RZ, 0x17, R2 ;  /* 0x00000017ff007819 */ /* 0x000fe20000011602 */
[----:B------:R-:W-:Y:S03]  /*0380*/  BSSY.RECONVERGENT B1, `(.L_x_4) ;  /* 0x0000028000017945 */ /* 0x000fe60003800200 */
[C---:B------:R-:W-:Y:S02]  /*0390*/  LOP3.LUT R4, R0.reuse, 0xe0, RZ, 0xc0, !PT ;  /* 0x000000e000047812 */ /* 0x040fe400078ec0ff */
[----:B------:R-:W-:-:S03]  /*03a0*/  LOP3.LUT P6, RZ, R0, 0x1f, RZ, 0xc0, !PT ;  /* 0x0000001f00ff7812 */ /* 0x000fc600078cc0ff */
[----:B------:R-:W-:-:S05]  /*03b0*/  VIADD R4, R4, 0xffffff80 ;  /* 0xffffff8004047836 */ /* 0x000fca0000000000 */
[----:B------:R-:W-:-:S05]  /*03c0*/  SHF.R.U32.HI R4, RZ, 0x5, R4 ;  /* 0x00000005ff047819 */ /* 0x000fca0000011604 */
[----:B------:R-:W-:-:S05]  /*03d0*/  IMAD.U32 R8, R4, -0x4, RZ ;  /* 0xfffffffc04087824 */ /* 0x000fca00078e00ff */
[C---:B------:R-:W-:Y:S02]  /*03e0*/  ISETP.EQ.AND P3, PT, R8.reuse, -0x18, PT ;  /* 0xffffffe80800780c */ /* 0x040fe40003f62270 */
[C---:B------:R-:W-:Y:S02]  /*03f0*/  ISETP.EQ.AND P4, PT, R8.reuse, -0x14, PT ;  /* 0xffffffec0800780c */ /* 0x040fe40003f82270 */
[C---:B------:R-:W-:Y:S02]  /*0400*/  ISETP.EQ.AND P2, PT, R8.reuse, -0x10, PT ;  /* 0xfffffff00800780c */ /* 0x040fe40003f42270 */
[C---:B------:R-:W-:Y:S02]  /*0410*/  ISETP.EQ.AND P1, PT, R8.reuse, -0xc, PT ;  /* 0xfffffff40800780c */ /* 0x040fe40003f22270 */
[C---:B------:R-:W-:Y:S02]  /*0420*/  ISETP.EQ.AND P0, PT, R8.reuse, -0x8, PT ;  /* 0xfffffff80800780c */ /* 0x040fe40003f02270 */
[----:B------:R-:W-:-:S03]  /*0430*/  ISETP.EQ.AND P5, PT, R8, RZ, PT ;  /* 0x000000ff0800720c */ /* 0x000fc60003fa2270 */
[--C-:B------:R-:W-:Y:S01]  /*0440*/  @P3 IMAD.MOV.U32 R4, RZ, RZ, R5.reuse ;  /* 0x000000ffff043224 */ /* 0x100fe200078e0005 */
[C---:B------:R-:W-:Y:S01]  /*0450*/  ISETP.EQ.AND P3, PT, R8.reuse, -0x4, PT ;  /* 0xfffffffc0800780c */ /* 0x040fe20003f62270 */
[----:B------:R-:W-:Y:S01]  /*0460*/  @P4 IMAD.MOV.U32 R6, RZ, RZ, R5 ;  /* 0x000000ffff064224 */ /* 0x000fe200078e0005 */
[----:B------:R-:W-:Y:S01]  /*0470*/  @P4 MOV R4, R12 ;  /* 0x0000000c00044202 */ /* 0x000fe20000000f00 */
[----:B------:R-:W-:Y:S01]  /*0480*/  @P2 IMAD.MOV.U32 R6, RZ, RZ, R12 ;  /* 0x000000ffff062224 */ /* 0x000fe200078e000c */
[----:B------:R-:W-:Y:S01]  /*0490*/  ISETP.EQ.AND P4, PT, R8, 0x4, PT ;  /* 0x000000040800780c */ /* 0x000fe20003f82270 */
[--C-:B------:R-:W-:Y:S02]  /*04a0*/  @P2 IMAD.MOV.U32 R4, RZ, RZ, R13.reuse ;  /* 0x000000ffff042224 */ /* 0x100fe400078e000d */
[----:B------:R-:W-:Y:S01]  /*04b0*/  @P1 IMAD.MOV.U32 R6, RZ, RZ, R13 ;  /* 0x000000ffff061224 */ /* 0x000fe200078e000d */
[----:B------:R-:W-:Y:S01]  /*04c0*/  @P0 MOV R6, R14 ;  /* 0x0000000e00060202 */ /* 0x000fe20000000f00 */
[----:B------:R-:W-:-:S02]  /*04d0*/  @P1 IMAD.MOV.U32 R4, RZ, RZ, R14 ;  /* 0x000000ffff041224 */ /* 0x000fc400078e000e */
[--C-:B------:R-:W-:Y:S02]  /*04e0*/  @P0 IMAD.MOV.U32 R4, RZ, RZ, R15.reuse ;  /* 0x000000ffff040224 */ /* 0x100fe400078e000f */
[----:B------:R-:W-:Y:S02]  /*04f0*/  @P3 IMAD.MOV.U32 R6, RZ, RZ, R15 ;  /* 0x000000ffff063224 */ /* 0x000fe400078e000f */
[--C-:B------:R-:W-:Y:S01]  /*0500*/  @P3 IMAD.MOV.U32 R4, RZ, RZ, R16.reuse ;  /* 0x000000ffff043224 */ /* 0x100fe200078e0010 */
[----:B------:R-:W-:Y:S01]  /*0510*/  @P5 MOV R4, R11 ;  /* 0x0000000b00045202 */ /* 0x000fe20000000f00 */
[----:B------:R-:W-:Y:S02]  /*0520*/  @P5 IMAD.MOV.U32 R6, RZ, RZ, R16 ;  /* 0x000000ffff065224 */ /* 0x000fe400078e0010 */
[----:B------:R-:W-:Y:S01]  /*0530*/  @P4 IMAD.MOV.U32 R6, RZ, RZ, R11 ;  /* 0x000000ffff064224 */ /* 0x000fe200078e000b */
[----:B------:R-:W-:Y:S06]  /*0540*/  @!P6 BRA `(.L_x_5) ;  /* 0x00000000002ce947 */ /* 0x000fec0003800000 */
[----:B------:R-:W-:Y:S01]  /*0550*/  @P2 IMAD.MOV.U32 R7, RZ, RZ, R5 ;  /* 0x000000ffff072224 */ /* 0x000fe200078e0005 */
[----:B------:R-:W-:Y:S01]  /*0560*/  LOP3.LUT R0, R0, 0x1f, RZ, 0xc0, !PT ;  /* 0x0000001f00007812 */ /* 0x000fe200078ec0ff */
[----:B------:R-:W-:Y:S02]  /*0570*/  @P1 IMAD.MOV.U32 R7, RZ, RZ, R12 ;  /* 0x000000ffff071224 */ /* 0x000fe400078e000c */
[----:B------:R-:W-:Y:S01]  /*0580*/  @P0 IMAD.MOV.U32 R7, RZ, RZ, R13 ;  /* 0x000000ffff070224 */ /* 0x000fe200078e000d */
[----:B------:R-:W-:Y:S02]  /*0590*/  ISETP.EQ.AND P0, PT, R8, 0x8, PT ;  /* 0x000000080800780c */ /* 0x000fe40003f02270 */
[----:B------:R-:W-:Y:S01]  /*05a0*/  @P3 MOV R7, R14 ;  /* 0x0000000e00073202 */ /* 0x000fe20000000f00 */
[----:B------:R-:W-:Y:S01]  /*05b0*/  @P5 IMAD.MOV.U32 R7, RZ, RZ, R15 ;  /* 0x000000ffff075224 */ /* 0x000fe200078e000f */
[----:B------:R-:W-:Y:S01]  /*05c0*/  SHF.L.W.U32.HI R4, R6, R0, R4 ;  /* 0x0000000006047219 */ /* 0x000fe20000010e04 */
[----:B------:R-:W-:-:S08]  /*05d0*/  @P4 IMAD.MOV.U32 R7, RZ, RZ, R16 ;  /* 0x000000ffff074224 */ /* 0x000fd000078e0010 */
[----:B------:R-:W-:-:S05]  /*05e0*/  @P0 IMAD.MOV.U32 R7, RZ, RZ, R11 ;  /* 0x000000ffff070224 */ /* 0x000fca00078e000b */
[----:B------:R-:W-:-:S07]  /*05f0*/  SHF.L.W.U32.HI R6, R7, R0, R6 ;  /* 0x0000000007067219 */ /* 0x000fce0000010e06 */
.L_x_5:
[----:B------:R-:W-:Y:S05]  /*0600*/  BSYNC.RECONVERGENT B1 ;  /* 0x0000000000017941 */ /* 0x000fea0003800200 */
.L_x_4:
[C---:B------:R-:W-:Y:S01]  /*0610*/  SHF.L.W.U32.HI R11, R6.reuse, 0x2, R4 ;  /* 0x00000002060b7819 */ /* 0x040fe20000010e04 */
[----:B------:R-:W-:Y:S01]  /*0620*/  IMAD.SHL.U32 R6, R6, 0x4, RZ ;  /* 0x0000000406067824 */ /* 0x000fe200078e00ff */
[----:B------:R-:W-:Y:S01]  /*0630*/  UMOV UR4, 0x54442d19 ;  /* 0x54442d1900047882 */ /* 0x000fe20000000000 */
[----:B------:R-:W-:Y:S01]  /*0640*/  UMOV UR5, 0x3bf921fb ;  /* 0x3bf921fb00057882 */ /* 0x000fe20000000000 */
[----:B------:R-:W-:Y:S02]  /*0650*/  SHF.R.S32.HI R0, RZ, 0x1f, R11 ;  /* 0x0000001fff007819 */ /* 0x000fe4000001140b */
[----:B------:R-:W-:Y:S02]  /*0660*/  ISETP.GE.AND P0, PT, R2, RZ, PT ;  /* 0x000000ff0200720c */ /* 0x000fe40003f06270 */
[C---:B------:R-:W-:Y:S02]  /*0670*/  LOP3.LUT R8, R0.reuse, R6, RZ, 0x3c, !PT ;  /* 0x0000000600087212 */ /* 0x040fe400078e3cff */
[----:B------:R-:W-:-:S02]  /*0680*/  LOP3.LUT R9, R0, R11, RZ, 0x3c, !PT ;  /* 0x0000000b00097212 */ /* 0x000fc400078e3cff */
[----:B------:R-:W-:Y:S02]  /*0690*/  SHF.R.U32.HI R0, RZ, 0x1e, R4 ;  /* 0x0000001eff007819 */ /* 0x000fe40000011604 */
[----:B------:R-:W0:Y:S01]  /*06a0*/  I2F.F64.S64 R6, R8 ;  /* 0x0000000800067312 */ /* 0x000e220000301c00 */
[C---:B------:R-:W-:Y:S02]  /*06b0*/  LOP3.LUT R4, R11.reuse, R2, RZ, 0x3c, !PT ;  /* 0x000000020b047212 */ /* 0x040fe400078e3cff */
[----:B------:R-:W-:Y:S02]  /*06c0*/  LEA.HI R0, R11, R0, RZ, 0x1 ;  /* 0x000000000b007211 */ /* 0x000fe400078f08ff */
[----:B------:R-:W-:Y:S02]  /*06d0*/  ISETP.GE.AND P1, PT, R4, RZ, PT ;  /* 0x000000ff0400720c */ /* 0x000fe40003f26270 */
[----:B------:R-:W-:-:S05]  /*06e0*/  IADD3 R4, PT, PT, -R0, RZ, RZ ;  /* 0x000000ff00047210 */ /* 0x000fca0007ffe1ff */
[----:B------:R-:W-:Y:S01]  /*06f0*/  @!P0 IMAD.MOV.U32 R0, RZ, RZ, R4 ;  /* 0x000000ffff008224 */ /* 0x000fe200078e0004 */
[----:B0-----:R-:W-:-:S10]  /*0700*/  DMUL R6, R6, UR4 ;  /* 0x0000000406067c28 */ /* 0x001fd40008000000 */
[----:B------:R-:W0:Y:S02]  /*0710*/  F2F.F32.F64 R6, R6 ;  /* 0x0000000600067310 */ /* 0x000e240000301000 */
[----:B0-----:R-:W-:-:S07]  /*0720*/  FSEL R9, -R6, R6, !P1 ;  /* 0x0000000606097208 */ /* 0x001fce0004800100 */
.L_x_2:
[----:B------:R-:W-:Y:S05]  /*0730*/  BSYNC.RECONVERGENT B0 ;  /* 0x0000000000007941 */ /* 0x000fea0003800200 */
.L_x_1:
[----:B------:R-:W-:Y:S01]  /*0740*/  FMUL R7, R2, 0.5 ;  /* 0x3f00000002077820 */ /* 0x000fe20000400000 */
[----:B------:R-:W-:Y:S01]  /*0750*/  LOP3.LUT R10, R0, 0x1, RZ, 0xc0, !PT ;  /* 0x00000001000a7812 */ /* 0x000fe200078ec0ff */
[----:B------:R-:W-:Y:S02]  /*0760*/  IMAD.MOV.U32 R6, RZ, RZ, 0x37cbac00 ;  /* 0x37cbac00ff067424 */ /* 0x000fe400078e00ff */
[----:B------:R-:W-:Y:S01]  /*0770*/  FMUL R11, R9, R9 ;  /* 0x00000009090b7220 */ /* 0x000fe20000400000 */
[----:B------:R-:W-:Y:S01]  /*0780*/  FMUL R8, R7, 0.63661974668502807617 ;  /* 0x3f22f98307087820 */ /* 0x000fe20000400000 */
[----:B------:R-:W-:Y:S01]  /*0790*/  ISETP.NE.U32.AND P0, PT, R10, 0x1, PT ;  /* 0x000000010a00780c */ /* 0x000fe20003f05070 */
[----:B------:R-:W-:Y:S02]  /*07a0*/  IMAD.MOV.U32 R10, RZ, RZ, 0x3d2aaabb ;  /* 0x3d2aaabbff0a7424 */ /* 0x000fe400078e00ff */
[----:B------:R-:W-:Y:S01]  /*07b0*/  FFMA R4, R11, R6, -0.0013887860113754868507 ;  /* 0xbab607ed0b047423 */ /* 0x000fe20000000006 */
[----:B------:R-:W-:Y:S01]  /*07c0*/  IMAD.MOV.U32 R17, RZ, RZ, 0x3effffff ;  /* 0x3effffffff117424 */ /* 0x000fe200078e00ff */
[----:B------:R-:W-:Y:S01]  /*07d0*/  LOP3.LUT P1, RZ, R0, 0x2, RZ, 0xc0, !PT ;  /* 0x0000000200ff7812 */ /* 0x000fe2000782c0ff */
[----:B------:R-:W0:Y:S01]  /*07e0*/  F2I.NTZ R8, R8 ;  /* 0x0000000800087305 */ /* 0x000e220000203100 */
[----:B------:R-:W-:Y:S01]  /*07f0*/  FSEL R10, R10, 0.0083327032625675201416, !P0 ;  /* 0x3c0885e40a0a7808 */ /* 0x000fe20004000000 */
[----:B------:R-:W-:Y:S01]  /*0800*/  BSSY.RECONVERGENT B0, `(.L_x_6) ;  /* 0x000006e000007945 */ /* 0x000fe20003800200 */
[----:B------:R-:W-:-:S02]  /*0810*/  FSEL R4, R4, -0.00019574658654164522886, !P0 ;  /* 0xb94d415304047808 */ /* 0x000fc40004000000 */
[----:B------:R-:W-:-:S03]  /*0820*/  FSEL R0, R9, 1, P0 ;  /* 0x3f80000009007808 */ /* 0x000fc60000000000 */
[----:B------:R-:W-:Y:S01]  /*0830*/  FFMA R4, R11, R4, R10 ;  /* 0x000000040b047223 */ /* 0x000fe2000000000a */
[----:B------:R-:W-:Y:S02]  /*0840*/  FSEL R10, -R17, -0.16666662693023681641, !P0 ;  /* 0xbe2aaaa8110a7808 */ /* 0x000fe40004000100 */
[----:B------:R-:W-:-:S03]  /*0850*/  FSETP.GE.AND P0, PT, |R7|, 105615, PT ;  /* 0x47ce47800700780b */ /* 0x000fc60003f06200 */
[C---:B------:R-:W-:Y:S01]  /*0860*/  FFMA R4, R11.reuse, R4, R10 ;  /* 0x000000040b047223 */ /* 0x040fe2000000000a */
[----:B0-----:R-:W-:Y:S01]  /*0870*/  I2FP.F32.S32 R18, R8 ;  /* 0x0000000800127245 */ /* 0x001fe20000201400 */
[----:B------:R-:W-:-:S04]  /*0880*/  FFMA R11, R11, R0, RZ ;  /* 0x000000000b0b7223 */ /* 0x000fc800000000ff */
[----:B------:R-:W-:Y:S01]  /*0890*/  FFMA R9, R18, -1.5707962512969970703, R7 ;  /* 0xbfc90fda12097823 */ /* 0x000fe20000000007 */
[----:B------:R-:W-:-:S03]  /*08a0*/  FFMA R4, R11, R4, R0 ;  /* 0x000000040b047223 */ /* 0x000fc60000000000 */
[----:B------:R-:W-:Y:S01]  /*08b0*/  FFMA R9, R18, -7.5497894158615963534e-08, R9 ;  /* 0xb3a2216812097823 */ /* 0x000fe20000000009 */
[----:B------:R-:W-:-:S03]  /*08c0*/  @P1 FADD R4, RZ, -R4 ;  /* 0x80000004ff041221 */ /* 0x000fc60000000000 */
[----:B------:R-:W-:Y:S01]  /*08d0*/  FFMA R0, R18, -5.3903029534742383927e-15, R9 ;  /* 0xa7c234c512007823 */ /* 0x000fe20000000009 */
[----:B------:R-:W-:Y:S06]  /*08e0*/  @!P0 BRA `(.L_x_7) ;  /* 0x00000004007c8947 */ /* 0x000fec0003800000 */
[----:B------:R-:W-:-:S13]  /*08f0*/  FSETP.NEU.AND P0, PT, |R7|, +INF , PT ;  /* 0x7f8000000700780b */ /* 0x000fda0003f0d200 */
[----:B------:R-:W-:Y:S01]  /*0900*/  @!P0 FMUL R0, RZ, R7 ;  /* 0x00000007ff008220 */ /* 0x000fe20000400000 */
[----:B------:R-:W-:Y:S01]  /*0910*/  @!P0 MOV R8, RZ ;  /* 0x000000ff00088202 */ /* 0x000fe20000000f00 */
[----:B------:R-:W-:Y:S06]  /*0920*/  @!P0 BRA `(.L_x_7) ;  /* 0x00000004006c8947 */ /* 0x000fec0003800000 */
[----:B------:R-:W-:Y:S01]  /*0930*/  IMAD.SHL.U32 R8, R7, 0x100, RZ ;  /* 0x0000010007087824 */ /* 0x000fe200078e00ff */
[----:B------:R-:W0:Y:S01]  /*0940*/  LDCU.64 UR8, c[0x4][URZ] ;  /* 0x01000000ff0877ac */ /* 0x000e220008000a00 */
[----:B------:R-:W-:Y:S02]  /*0950*/  IMAD.MOV.U32 R0, RZ, RZ, RZ ;  /* 0x000000ffff007224 */ /* 0x000fe400078e00ff */
[----:B------:R-:W-:Y:S01]  /*0960*/  IMAD.MOV.U32 R18, RZ, RZ, RZ ;  /* 0x000000ffff127224 */ /* 0x000fe200078e00ff */
[----:B------:R-:W-:Y:S01]  /*0970*/  LOP3.LUT R17, R8, 0x80000000, RZ, 0xfc, !PT ;  /* 0x8000000008117812 */ /* 0x000fe200078efcff */
[----:B------:R-:W-:Y:S01]  /*0980*/  UMOV UR5, URZ ;  /* 0x000000ff00057c82 */ /* 0x000fe20008000000 */
[----:B------:R-:W-:-:S05]  /*0990*/  UMOV UR4, URZ ;  /* 0x000000ff00047c82 */ /* 0x000fca0008000000 */
.L_x_8:
[----:B0-----:R-:W-:Y:S01]  /*09a0*/  IMAD.U32 R10, RZ, RZ, UR8 ;  /* 0x00000008ff0a7e24 */ /* 0x001fe2000f8e00ff */
[----:B------:R-:W-:-:S05]  /*09b0*/  MOV R11, UR9 ;  /* 0x00000009000b7c02 */ /* 0x000fca0008000f00 */
        /* <DEDUP_REMOVED lines=10> */
[C---:B------:R-:W-:Y:S01]  /*0a60*/  ISETP.EQ.AND P5, PT, R18.reuse, 0x14, PT ;  /* 0x000000141200780c */ /* 0x040fe20003fa2270 */
[----:B------:R-:W-:Y:S02]  /*0a70*/  VIADD R18, R18, 0x4 ;  /* 0x0000000412127836 */ /* 0x000fe40000000000 */
        /* <DEDUP_REMOVED lines=23> */
[----:B------:R-:W-:Y:S02]  /*0bf0*/  @P3 MOV R9, R5 ;  /* 0x0000000500093202 */ /* 0x000fe40000000f00 */
[C---:B------:R-:W-:Y:S01]  /*0c00*/  ISETP.EQ.AND P3, PT, R11.reuse, -0x4, PT ;  /* 0xfffffffc0b00780c */ /* 0x040fe20003f62270 */
[----:B------:R-:W-:Y:S02]  /*0c10*/  @P4 IMAD.MOV.U32 R10, RZ, RZ, R5 ;  /* 0x000000ffff0a4224 */ /* 0x000fe400078e0005 */
[----:B------:R-:W-:Y:S01]  /*0c20*/  @P4 IMAD.MOV.U32 R9, RZ, RZ, R12 ;  /* 0x000000ffff094224 */ /* 0x000fe200078e000c */
[----:B------:R-:W-:Y:S01]  /*0c30*/  ISETP.EQ.AND P4, PT, R11, 0x4, PT ;  /* 0x000000040b00780c */ /* 0x000fe20003f82270 */
[----:B------:R-:W-:Y:S02]  /*0c40*/  @P2 IMAD.MOV.U32 R9, RZ, RZ, R13 ;  /* 0x000000ffff092224 */ /* 0x000fe400078e000d */
[----:B------:R-:W-:Y:S02]  /*0c50*/  @P1 IMAD.MOV.U32 R9, RZ, RZ, R14 ;  /* 0x000000ffff091224 */ /* 0x000fe400078e000e */
[----:B------:R-:W-:-:S02]  /*0c60*/  @P0 IMAD.MOV.U32 R9, RZ, RZ, R15 ;  /* 0x000000ffff090224 */ /* 0x000fc400078e000f */
[----:B------:R-:W-:Y:S01]  /*0c70*/  @P2 IMAD.MOV.U32 R10, RZ, RZ, R12 ;  /* 0x000000ffff0a2224 */ /* 0x000fe200078e000c */
[----:B------:R-:W-:Y:S01]  /*0c80*/  @P1 MOV R10, R13 ;  /* 0x0000000d000a1202 */ /* 0x000fe20000000f00 */
[----:B------:R-:W-:Y:S01]  /*0c90*/  @P0 IMAD.MOV.U32 R10, RZ, RZ, R14 ;  /* 0x000000ffff0a0224 */ /* 0x000fe200078e000e */
[----:B------:R-:W-:Y:S01]  /*0ca0*/  @P3 MOV R9, R16 ;  /* 0x0000001000093202 */ /* 0x000fe20000000f00 */
[----:B------:R-:W-:Y:S02]  /*0cb0*/  @P5 IMAD.MOV.U32 R9, RZ, RZ, R0 ;  /* 0x000000ffff095224 */ /* 0x000fe400078e0000 */
[----:B------:R-:W-:Y:S02]  /*0cc0*/  @P3 IMAD.MOV.U32 R10, RZ, RZ, R15 ;  /* 0x000000ffff0a3224 */ /* 0x000fe400078e000f */
[----:B------:R-:W-:Y:S02]  /*0cd0*/  @P5 IMAD.MOV.U32 R10, RZ, RZ, R16 ;  /* 0x000000ffff0a5224 */ /* 0x000fe400078e0010 */
[----:B------:R-:W-:-:S02]  /*0ce0*/  @P4 IMAD.MOV.U32 R10, RZ, RZ, R0 ;  /* 0x000000ffff0a4224 */ /* 0x000fc400078e0000 */
[----:B------:R-:W-:Y:S01]  /*0cf0*/  IMAD.MOV.U32 R17, RZ, RZ, R9 ;  /* 0x000000ffff117224 */ /* 0x000fe200078e0009 */
[----:B------:R-:W-:Y:S06]  /*0d00*/  @!P6 BRA `(.L_x_10) ;  /* 0x000000000028e947 */ /* 0x000fec0003800000 */
[----:B------:R-:W-:Y:S01]  /*0d10*/  @P1 MOV R5, R12 ;  /* 0x0000000c00051202 */ /* 0x000fe20000000f00 */
[----:B------:R-:W-:Y:S01]  /*0d20*/  @P0 IMAD.MOV.U32 R5, RZ, RZ, R13 ;  /* 0x000000ffff050224 */ /* 0x000fe200078e000d */
[----:B------:R-:W-:Y:S01]  /*0d30*/  ISETP.EQ.AND P0, PT, R11, 0x8, PT ;  /* 0x000000080b00780c */ /* 0x000fe20003f02270 */
[----:B------:R-:W-:Y:S01]  /*0d40*/  @P3 IMAD.MOV.U32 R5, RZ, RZ, R14 ;  /* 0x000000ffff053224 */ /* 0x000fe200078e000e */
[----:B------:R-:W-:Y:S01]  /*0d50*/  LOP3.LUT R8, R8, 0x1f, RZ, 0xc0, !PT ;  /* 0x0000001f08087812 */ /* 0x000fe200078ec0ff */
[----:B------:R-:W-:Y:S02]  /*0d60*/  @P5 IMAD.MOV.U32 R5, RZ, RZ, R15 ;  /* 0x000000ffff055224 */ /* 0x000fe400078e000f */
[----:B------:R-:W-:Y:S01]  /*0d70*/  @P4 IMAD.MOV.U32 R5, RZ, RZ, R16 ;  /* 0x000000ffff054224 */ /* 0x000fe200078e0010 */
[----:B------:R-:W-:-:S07]  /*0d80*/  SHF.L.W.U32.HI R17, R10, R8, R17 ;  /* 0x000000080a117219 */ /* 0x000fce0000010e11 */
[----:B------:R-:W-:-:S04]  /*0d90*/  @P0 MOV R5, R0 ;  /* 0x0000000000050202 */ /* 0x000fc80000000f00 */
[----:B------:R-:W-:-:S07]  /*0da0*/  SHF.L.W.U32.HI R10, R5, R8, R10 ;  /* 0x00000008050a7219 */ /* 0x000fce0000010e0a */
.L_x_10:
[----:B------:R-:W-:Y:S05]  /*0db0*/  BSYNC.RECONVERGENT B1 ;  /* 0x0000000000017941 */ /* 0x000fea0003800200 */
.L_x_9:
        /* <DEDUP_REMOVED lines=8> */
[----:B------:R-:W-:Y:S02]  /*0e40*/  LOP3.LUT R7, R0, R7, RZ, 0x3c, !PT ;  /* 0x0000000700077212 */ /* 0x000fe400078e3cff */
[----:B------:R-:W0:Y:S02]  /*0e50*/  I2F.F64.S64 R8, R12 ;  /* 0x0000000c00087312 */ /* 0x000e240000301c00 */
[----:B------:R-:W-:Y:S01]  /*0e60*/  ISETP.GE.AND P1, PT, R7, RZ, PT ;  /* 0x000000ff0700720c */ /* 0x000fe20003f26270 */
[----:B0-----:R-:W-:Y:S01]  /*0e70*/  DMUL R10, R8, UR4 ;  /* 0x00000004080a7c28 */ /* 0x001fe20008000000 */
[----:B------:R-:W-:-:S04]  /*0e80*/  SHF.R.U32.HI R8, RZ, 0x1e, R17 ;  /* 0x0000001eff087819 */ /* 0x000fc80000011611 */
[----:B------:R-:W-:-:S05]  /*0e90*/  LEA.HI R8, R0, R8, RZ, 0x1 ;  /* 0x0000000800087211 */ /* 0x000fca00078f08ff */
[----:B------:R-:W0:Y:S01]  /*0ea0*/  F2F.F32.F64 R10, R10 ;  /* 0x0000000a000a7310 */ /* 0x000e220000301000 */
[----:B------:R-:W-:-:S04]  /*0eb0*/  IMAD.MOV R0, RZ, RZ, -R8 ;  /* 0x000000ffff007224 */ /* 0x000fc800078e0a08 */
[----:B------:R-:W-:Y:S01]  /*0ec0*/  @!P0 IMAD.MOV.U32 R8, RZ, RZ, R0 ;  /* 0x000000ffff088224 */ /* 0x000fe200078e0000 */
[----:B0-----:R-:W-:-:S07]  /*0ed0*/  FSEL R0, -R10, R10, !P1 ;  /* 0x0000000a0a007208 */ /* 0x001fce0004800100 */
.L_x_7:
[----:B------:R-:W-:Y:S05]  /*0ee0*/  BSYNC.RECONVERGENT B0 ;  /* 0x0000000000007941 */ /* 0x000fea0003800200 */
.L_x_6:
[----:B------:R-:W-:Y:S01]  /*0ef0*/  FMUL R5, R2, 0.10000000149011611938 ;  /* 0x3dcccccd02057820 */ /* 0x000fe20000400000 */
[----:B------:R-:W-:Y:S01]  /*0f00*/  LOP3.LUT R2, R8, 0x1, RZ, 0xc0, !PT ;  /* 0x0000000108027812 */ /* 0x000fe200078ec0ff */
[----:B------:R-:W-:Y:S01]  /*0f10*/  FMUL R9, R0, R0 ;  /* 0x0000000000097220 */ /* 0x000fe20000400000 */
[----:B------:R-:W-:Y:S01]  /*0f20*/  MOV R12, 0x3f800000 ;  /* 0x3f800000000c7802 */ /* 0x000fe20000000f00 */
[----:B------:R-:W-:Y:S01]  /*0f30*/  FMUL R7, |R5|, 2.8853900432586669922 ;  /* 0x4038aa3b05077820 */ /* 0x000fe20000400200 */
[----:B------:R-:W-:Y:S01]  /*0f40*/  ISETP.NE.U32.AND P2, PT, R2, 0x1, PT ;  /* 0x000000010200780c */ /* 0x000fe20003f45070 */
[----:B------:R-:W-:Y:S01]  /*0f50*/  FFMA R6, R9, R6, -0.0013887860113754868507 ;  /* 0xbab607ed09067423 */ /* 0x000fe20000000006 */
[----:B------:R-:W-:Y:S01]  /*0f60*/  IMAD.MOV.U32 R2, RZ, RZ, 0x3c0885e4 ;  /* 0x3c0885e4ff027424 */ /* 0x000fe200078e00ff */
[----:B------:R-:W-:Y:S01]  /*0f70*/  FSETP.GE.AND P1, PT, |R5|, 0.60000002384185791016, PT ;  /* 0x3f19999a0500780b */ /* 0x000fe20003f26200 */
[----:B------:R-:W-:Y:S01]  /*0f80*/  IMAD.MOV.U32 R15, RZ, RZ, 0x3c80f082 ;  /* 0x3c80f082ff0f7424 */ /* 0x000fe200078e00ff */
[----:B------:R-:W0:Y:S01]  /*0f90*/  MUFU.EX2 R7, R7 ;  /* 0x0000000700077308 */ /* 0x000e220000000800 */
[----:B------:R-:W-:Y:S01]  /*0fa0*/  FSEL R6, R6, -0.00019574658654164522886, P2 ;  /* 0xb94d415306067808 */ /* 0x000fe20001000000 */
[----:B------:R-:W-:Y:S01]  /*0fb0*/  VIADD R8, R8, 0x1 ;  /* 0x0000000108087836 */ /* 0x000fe20000000000 */
[----:B------:R-:W-:-:S02]  /*0fc0*/  FSEL R2, R2, 0.041666727513074874878, !P2 ;  /* 0x3d2aaabb02027808 */ /* 0x000fc40005000000 */
[----:B------:R-:W-:Y:S02]  /*0fd0*/  FSEL R0, R0, 1, !P2 ;  /* 0x3f80000000007808 */ /* 0x000fe40005000000 */
[----:B------:R-:W-:Y:S01]  /*0fe0*/  FSETP.GE.AND P0, PT, |R5|, 9.010913848876953125, PT ;  /* 0x41102cb40500780b */ /* 0x000fe20003f06200 */
[----:B------:R-:W-:Y:S01]  /*0ff0*/  FFMA R10, R9, R6, R2 ;  /* 0x00000006090a7223 */ /* 0x000fe20000000002 */
[----:B------:R-:W-:Y:S01]  /*1000*/  FMUL R2, R5, R5 ;  /* 0x0000000505027220 */ /* 0x000fe20000400000 */
[----:B0-----:R-:W-:Y:S02]  /*1010*/  FADD R11, R7, 1 ;  /* 0x3f800000070b7421 */ /* 0x001fe40000000000 */
[----:B------:R-:W0:Y:S04]  /*1020*/  LDC.64 R6, c[0x0][0x388] ;  /* 0x0000e200ff067b82 */ /* 0x000e280000000a00 */
[----:B------:R-:W1:Y:S02]  /*1030*/  MUFU.RCP R11, R11 ;  /* 0x0000000b000b7308 */ /* 0x000e640000001000 */
[----:B-1----:R-:W-:Y:S01]  /*1040*/  FFMA R13, R11, -2, R12 ;  /* 0xc00000000b0d7823 */ /* 0x002fe2000000000c */
[----:B------:R-:W-:Y:S01]  /*1050*/  FFMA R11, R2, R15, -0.052303962409496307373 ;  /* 0xbd563cae020b7423 */ /* 0x000fe2000000000f */
[----:B------:R-:W-:-:S02]  /*1060*/  IMAD.MOV.U32 R12, RZ, RZ, 0x3e2aaaa8 ;  /* 0x3e2aaaa8ff0c7424 */ /* 0x000fc400078e00ff */
[----:B0-----:R-:W-:-:S04]  /*1070*/  IMAD.WIDE R6, R3, 0x4, R6 ;  /* 0x0000000403067825 */ /* 0x001fc800078e0206 */
[----:B------:R-:W-:Y:S01]  /*1080*/  FFMA R11, R2, R11, 0.1331529766321182251 ;  /* 0x3e085941020b7423 */ /* 0x000fe2000000000b */
[----:B------:R-:W-:Y:S02]  /*1090*/  FSEL R12, -R12, -0.4999999701976776123, !P2 ;  /* 0xbeffffff0c0c7808 */ /* 0x000fe40005000100 */
[----:B------:R-:W-:Y:S01]  /*10a0*/  LOP3.LUT P2, RZ, R8, 0x2, RZ, 0xc0, !PT ;  /* 0x0000000208ff7812 */ /* 0x000fe2000784c0ff */
[C---:B------:R-:W-:Y:S01]  /*10b0*/  FFMA R11, R2.reuse, R11, -0.33332768082618713379 ;  /* 0xbeaaa9ed020b7423 */ /* 0x040fe2000000000b */
[----:B------:R-:W-:Y:S01]  /*10c0*/  FSEL R8, R13, 1, !P0 ;  /* 0x3f8000000d087808 */ /* 0x000fe20004000000 */
[C---:B------:R-:W-:Y:S01]  /*10d0*/  FFMA R10, R9.reuse, R10, R12 ;  /* 0x0000000a090a7223 */ /* 0x040fe2000000000c */
[----:B------:R-:W-:Y:S01]  /*10e0*/  FFMA R9, R9, R0, RZ ;  /* 0x0000000009097223 */ /* 0x000fe200000000ff */
[----:B------:R-:W-:Y:S01]  /*10f0*/  FFMA R2, R2, R11, RZ ;  /* 0x0000000b02027223 */ /* 0x000fe200000000ff */
[--C-:B------:R-:W-:Y:S02]  /*1100*/  LOP3.LUT R8, R8, 0x80000000, R5.reuse, 0xb8, !PT ;  /* 0x8000000008087812 */ /* 0x100fe400078eb805 */
[----:B------:R-:W-:Y:S01]  /*1110*/  FFMA R9, R9, R10, R0 ;  /* 0x0000000a09097223 */ /* 0x000fe20000000000 */
[----:B------:R-:W-:-:S04]  /*1120*/  @!P1 FFMA R8, R5, R2, R5 ;  /* 0x0000000205089223 */ /* 0x000fc80000000005 */
[----:B------:R-:W-:Y:S01]  /*1130*/  @P2 FADD R9, RZ, -R9 ;  /* 0x80000009ff092221 */ /* 0x000fe20000000000 */
[----:B------:R-:W-:-:S04]  /*1140*/  FMUL R5, R8, 0.80000001192092895508 ;  /* 0x3f4ccccd08057820 */ /* 0x000fc80000400000 */
[----:B------:R-:W-:-:S05]  /*1150*/  FFMA R5, R4, R9, R5 ;  /* 0x0000000904057223 */ /* 0x000fca0000000005 */
[----:B------:R-:W-:Y:S01]  /*1160*/  STG.E desc[UR6][R6.64], R5 ;  /* 0x0000000506007986 */ /* 0x000fe2000c101906 */
[----:B------:R-:W-:Y:S05]  /*1170*/  EXIT ;  /* 0x000000000000794d */ /* 0x000fea0003800000 */
.L_x_11:
        /* <DEDUP_REMOVED lines=16> */
.L_x_13:


//--------------------- .nv.global.init           --------------------------
	.section	.nv.global.init,"aw",@progbits
	.align	4
.nv.global.init:
	.type		__cudart_i2opi_f,@object
	.size		__cudart_i2opi_f,(.L_0 - __cudart_i2opi_f)
__cudart_i2opi_f:
        /*0000*/ 	.byte	0x41, 0x90, 0x43, 0x3c, 0x99, 0x95, 0x62, 0xdb, 0xc0, 0xdd, 0x34, 0xf5, 0xd1, 0x57, 0x27, 0xfc
        /*0010*/ 	.byte	0x29, 0x15, 0x44, 0x4e, 0x6e, 0x83, 0xf9, 0xa2
.L_0:


//--------------------- .nv.shared.reserved.0     --------------------------
	.section	.nv.shared.reserved.0,"aw",@nobits
	.weak		__nv_reservedSMEM_offset_0_alias
	.size		__nv_reservedSMEM_offset_0_alias, 0, 64
	.other		__nv_reservedSMEM_offset_0_alias,@"STO_CUDA_RESERVED_SHARED STV_DEFAULT"
__nv_reservedSMEM_offset_0_alias:
	.zero		0
	.zero		64


//--------------------- .nv.constant0.threatDetectionKernel --------------------------
	.section	.nv.constant0.threatDetectionKernel,"a",@progbits
	.sectionflags	@""
	.align	4
.nv.constant0.threatDetectionKernel:
	.zero		920


//--------------------- .nv.constant0.signalProcessingKernel --------------------------
	.section	.nv.constant0.signalProcessingKernel,"a",@progbits
	.sectionflags	@""
	.align	4
.nv.constant0.signalProcessingKernel:
	.zero		916


//--------------------- SYMBOLS --------------------------

	.type		.nv.reservedSmem.offset0,@object
	.size		.nv.reservedSmem.offset0,0x4
